	.headerflags	@"EF_CUDA_TEXMODE_UNIFIED EF_CUDA_64BIT_ADDRESS EF_CUDA_ACCELERATORS EF_CUDA_SM90 EF_CUDA_VIRTUAL_SM(EF_CUDA_SM90)"
	.elftype	@"ET_EXEC"


//--------------------- .nv.info                  --------------------------
	.section	.nv.info,"",@"SHT_CUDA_INFO"
	.align	4


	//----- nvinfo : EIATTR_REGCOUNT
	.align		4
        /*0000*/ 	.byte	0x04, 0x2f
        /*0002*/ 	.short	(.L_1 - .L_0)
	.align		4
.L_0:
        /*0004*/ 	.word	index@(triton_poi_fused_clone_0)
        /*0008*/ 	.word	0x00000019


	//----- nvinfo : EIATTR_MIN_STACK_SIZE
	.align		4
.L_1:
        /*000c*/ 	.byte	0x04, 0x12
        /*000e*/ 	.short	(.L_3 - .L_2)
	.align		4
.L_2:
        /*0010*/ 	.word	index@(triton_poi_fused_clone_0)
        /*0014*/ 	.word	0x00000000


	//----- nvinfo : EIATTR_FRAME_SIZE
	.align		4
.L_3:
        /*0018*/ 	.byte	0x04, 0x11
        /*001a*/ 	.short	(.L_5 - .L_4)
	.align		4
.L_4:
        /*001c*/ 	.word	index@(triton_poi_fused_clone_0)
        /*0020*/ 	.word	0x00000000


	//----- nvinfo : EIATTR_MIN_STACK_SIZE
	.align		4
.L_5:
        /*0024*/ 	.byte	0x04, 0x12
        /*0026*/ 	.short	(.L_7 - .L_6)
	.align		4
.L_6:
        /*0028*/ 	.word	index@(triton_poi_fused_clone_0)
        /*002c*/ 	.word	0x00000000
.L_7:


//--------------------- .nv.info.triton_poi_fused_clone_0 --------------------------
	.section	.nv.info.triton_poi_fused_clone_0,"",@"SHT_CUDA_INFO"
	.sectionflags	@""
	.align	4


	//----- nvinfo : EIATTR_CUDA_API_VERSION
	.align		4
        /*0000*/ 	.byte	0x04, 0x37
        /*0002*/ 	.short	(.L_9 - .L_8)
.L_8:
        /*0004*/ 	.word	0x0000007c


	//----- nvinfo : EIATTR_KPARAM_INFO
	.align		4
.L_9:
        /*0008*/ 	.byte	0x04, 0x17
        /*000a*/ 	.short	(.L_11 - .L_10)
.L_10:
        /*000c*/ 	.word	0x00000000
        /*0010*/ 	.short	0x0003
        /*0012*/ 	.short	0x0014
        /*0014*/ 	.byte	0x00, 0xf0, 0x11, 0x00


	//----- nvinfo : EIATTR_KPARAM_INFO
	.align		4
.L_11:
        /*0018*/ 	.byte	0x04, 0x17
        /*001a*/ 	.short	(.L_13 - .L_12)
.L_12:
        /*001c*/ 	.word	0x00000000
        /*0020*/ 	.short	0x0002
        /*0022*/ 	.short	0x0010
        /*0024*/ 	.byte	0x00, 0xf0, 0x11, 0x00


	//----- nvinfo : EIATTR_KPARAM_INFO
	.align		4
.L_13:
        /*0028*/ 	.byte	0x04, 0x17
        /*002a*/ 	.short	(.L_15 - .L_14)
.L_14:
        /*002c*/ 	.word	0x00000000
        /*0030*/ 	.short	0x0001
        /*0032*/ 	.short	0x0008
        /*0034*/ 	.byte	0x00, 0xf4, 0x21, 0x00


	//----- nvinfo : EIATTR_KPARAM_INFO
	.align		4
.L_15:
        /*0038*/ 	.byte	0x04, 0x17
        /*003a*/ 	.short	(.L_17 - .L_16)
.L_16:
        /*003c*/ 	.word	0x00000000
        /*0040*/ 	.short	0x0000
        /*0042*/ 	.short	0x0000
        /*0044*/ 	.byte	0x00, 0xf4, 0x21, 0x00


	//----- nvinfo : EIATTR_SPARSE_MMA_MASK
	.align		4
.L_17:
        /*0048*/ 	.byte	0x03, 0x50
        /*004a*/ 	.short	0x0000


	//----- nvinfo : EIATTR_MAXREG_COUNT
	.align		4
        /*004c*/ 	.byte	0x03, 0x1b
        /*004e*/ 	.short	0x00ff


	//----- nvinfo : EIATTR_EXIT_INSTR_OFFSETS
	.align		4
        /*0050*/ 	.byte	0x04, 0x1c
        /*0052*/ 	.short	(.L_19 - .L_18)


	//   ....[0]....
.L_18:
        /*0054*/ 	.word	0x000004b0


	//   ....[1]....
        /*0058*/ 	.word	0x00000530


	//----- nvinfo : EIATTR_REQNTID
	.align		4
.L_19:
        /*005c*/ 	.byte	0x04, 0x10
        /*005e*/ 	.short	(.L_21 - .L_20)
.L_20:
        /*0060*/ 	.word	0x00000080
        /*0064*/ 	.word	0x00000001
        /*0068*/ 	.word	0x00000001


	//----- nvinfo : EIATTR_CBANK_PARAM_SIZE
	.align		4
.L_21:
        /*006c*/ 	.byte	0x03, 0x19
        /*006e*/ 	.short	0x0018


	//----- nvinfo : EIATTR_PARAM_CBANK
	.align		4
        /*0070*/ 	.byte	0x04, 0x0a
        /*0072*/ 	.short	(.L_23 - .L_22)
	.align		4
.L_22:
        /*0074*/ 	.word	index@(.nv.constant0.triton_poi_fused_clone_0)
        /*0078*/ 	.short	0x0210
        /*007a*/ 	.short	0x0018


	//----- nvinfo : EIATTR_SW_WAR
	.align		4
.L_23:
        /*007c*/ 	.byte	0x04, 0x36
        /*007e*/ 	.short	(.L_25 - .L_24)
.L_24:
        /*0080*/ 	.word	0x00000008
.L_25:


//--------------------- .nv.callgraph             --------------------------
	.section	.nv.callgraph,"",@"SHT_CUDA_CALLGRAPH"
	.align	4
	.sectionentsize	8
	.align		4
        /*0000*/ 	.word	0x00000000
	.align		4
        /*0004*/ 	.word	0xffffffff
	.align		4
        /*0008*/ 	.word	0x00000000
	.align		4
        /*000c*/ 	.word	0xfffffffe
	.align		4
        /*0010*/ 	.word	0x00000000
	.align		4
        /*0014*/ 	.word	0xfffffffd
	.align		4
        /*0018*/ 	.word	0x00000000
	.align		4
        /*001c*/ 	.word	0xfffffffc


//--------------------- .text.triton_poi_fused_clone_0 --------------------------
	.section	.text.triton_poi_fused_clone_0,"ax",@progbits
	.sectionflags	@"SHF_BARRIERS=1"
	.align	128
        .global         triton_poi_fused_clone_0
        .type           triton_poi_fused_clone_0,@function
        .size           triton_poi_fused_clone_0,(.L_x_1 - triton_poi_fused_clone_0)
        .other          triton_poi_fused_clone_0,@"STO_CUDA_ENTRY STV_DEFAULT"
triton_poi_fused_clone_0:
.text.triton_poi_fused_clone_0:
[----:B------:R-:W0:Y:S02]  /*0000*/  LDC R1, c[0x0][0x28] ;  /* 0x00000a00ff017b82 */ /* 0x000e240000000800 */
[----:B------:R-:W1:Y:S01]  /*0010*/  S2R R0, SR_CTAID.Y ;  /* 0x0000000000007919 */ /* 0x000e620000002600 */
[----:B------:R-:W2:Y:S01]  /*0020*/  LDC.64 R4, c[0x0][0x210] ;  /* 0x00008400ff047b82 */ /* 0x000ea20000000a00 */
[----:B------:R-:W-:Y:S02]  /*0030*/  CS2R R8, SRZ ;  /* 0x0000000000087805 */ /* 0x000fe4000001ff00 */
[----:B------:R-:W-:Y:S01]  /*0040*/  CS2R R10, SRZ ;  /* 0x00000000000a7805 */ /* 0x000fe2000001ff00 */
[----:B------:R-:W3:Y:S01]  /*0050*/  S2R R16, SR_TID.X ;  /* 0x0000000000107919 */ /* 0x000ee20000002100 */
[----:B------:R-:W-:Y:S01]  /*0060*/  ULDC.64 UR6, c[0x0][0x208] ;  /* 0x0000820000067ab9 */ /* 0x000fe20000000a00 */
[----:B------:R-:W4:Y:S01]  /*0070*/  S2R R2, SR_CTAID.X ;  /* 0x0000000000027919 */ /* 0x000f220000002500 */
[----:B-1----:R-:W-:Y:S02]  /*0080*/  IMAD.SHL.U32 R0, R0, 0x20, RZ ;  /* 0x0000002000007824 */ /* 0x002fe400078e00ff */
[----:B---3--:R-:W-:Y:S01]  /*0090*/  IMAD.SHL.U32 R17, R16, 0x4, RZ ;  /* 0x0000000410117824 */ /* 0x008fe200078e00ff */
[----:B------:R-:W-:Y:S01]  /*00a0*/  SHF.R.U32.HI R3, RZ, 0x3, R16 ;  /* 0x00000003ff037819 */ /* 0x000fe20000011610 */
[----:B----4-:R-:W-:-:S03]  /*00b0*/  IMAD.SHL.U32 R2, R2, 0x20, RZ ;  /* 0x0000002002027824 */ /* 0x010fc600078e00ff */
[----:B------:R-:W-:Y:S02]  /*00c0*/  LOP3.LUT R6, R0, 0x1c, R17, 0xf8, !PT ;  /* 0x0000001c00067812 */ /* 0x000fe400078ef811 */
[----:B------:R-:W-:Y:S02]  /*00d0*/  SGXT.U32 R3, R3, 0x4 ;  /* 0x000000040303781a */ /* 0x000fe40000000000 */
[----:B------:R-:W-:Y:S02]  /*00e0*/  ISETP.GE.AND P0, PT, R6, 0x200, PT ;  /* 0x000002000600780c */ /* 0x000fe40003f06270 */
[----:B------:R-:W-:Y:S02]  /*00f0*/  LOP3.LUT R7, R2, R3, RZ, 0xfc, !PT ;  /* 0x0000000302077212 */ /* 0x000fe400078efcff */
[----:B------:R-:W-:Y:S02]  /*0100*/  LOP3.LUT R15, R2, 0x10, R3, 0xfe, !PT ;  /* 0x00000010020f7812 */ /* 0x000fe400078efe03 */
[C---:B------:R-:W-:Y:S01]  /*0110*/  ISETP.LT.AND P1, PT, R7.reuse, 0x200, !P0 ;  /* 0x000002000700780c */ /* 0x040fe20004721270 */
[--C-:B------:R-:W-:Y:S01]  /*0120*/  IMAD R13, R7, 0x200, R6.reuse ;  /* 0x00000200070d7824 */ /* 0x100fe200078e0206 */
[C---:B------:R-:W-:Y:S01]  /*0130*/  ISETP.LT.AND P0, PT, R15.reuse, 0x200, !P0 ;  /* 0x000002000f00780c */ /* 0x040fe20004701270 */
[----:B------:R-:W-:-:S02]  /*0140*/  IMAD R7, R15, 0x200, R6 ;  /* 0x000002000f077824 */ /* 0x000fc400078e0206 */
[----:B--2---:R-:W-:-:S04]  /*0150*/  IMAD.WIDE R12, R13, 0x4, R4 ;  /* 0x000000040d0c7825 */ /* 0x004fc800078e0204 */
[----:B------:R-:W-:Y:S01]  /*0160*/  IMAD.WIDE R14, R7, 0x4, R4 ;  /* 0x00000004070e7825 */ /* 0x000fe200078e0204 */
[----:B------:R-:W-:Y:S02]  /*0170*/  CS2R R4, SRZ ;  /* 0x0000000000047805 */ /* 0x000fe4000001ff00 */
[----:B------:R-:W-:Y:S01]  /*0180*/  CS2R R6, SRZ ;  /* 0x0000000000067805 */ /* 0x000fe2000001ff00 */
[----:B------:R1:W2:Y:S05]  /*0190*/  @P1 LDG.E.128 R8, desc[UR6][R12.64] ;  /* 0x000000060c081981 */ /* 0x0002aa000c1e1d00 */
[----:B------:R3:W4:Y:S01]  /*01a0*/  @P0 LDG.E.128 R4, desc[UR6][R14.64] ;  /* 0x000000060e040981 */ /* 0x000722000c1e1d00 */
[----:B------:R-:W5:Y:S01]  /*01b0*/  S2UR UR5, SR_CgaCtaId ;  /* 0x00000000000579c3 */ /* 0x000f620000008800 */
[----:B------:R-:W-:Y:S01]  /*01c0*/  IMAD.SHL.U32 R16, R16, 0x80, RZ ;  /* 0x0000008010107824 */ /* 0x000fe200078e00ff */
[----:B------:R-:W-:Y:S01]  /*01d0*/  UMOV UR4, 0x400 ;  /* 0x0000040000047882 */ /* 0x000fe20000000000 */
[----:B------:R-:W-:-:S03]  /*01e0*/  SHF.R.U32.HI R19, RZ, 0x5, R17 ;  /* 0x00000005ff137819 */ /* 0x000fc60000011611 */
[----:B------:R-:W-:-:S04]  /*01f0*/  LOP3.LUT R16, R16, 0x380, RZ, 0xc0, !PT ;  /* 0x0000038010107812 */ /* 0x000fc800078ec0ff */
[C---:B-1----:R-:W-:Y:S02]  /*0200*/  LOP3.LUT R13, R16.reuse, R3, RZ, 0xfc, !PT ;  /* 0x00000003100d7212 */ /* 0x042fe400078efcff */
[C---:B------:R-:W-:Y:S02]  /*0210*/  LOP3.LUT R12, R16.reuse, 0x20, RZ, 0xfc, !PT ;  /* 0x00000020100c7812 */ /* 0x040fe400078efcff */
[C---:B------:R-:W-:Y:S02]  /*0220*/  LOP3.LUT R18, R16.reuse, 0x40, RZ, 0xfc, !PT ;  /* 0x0000004010127812 */ /* 0x040fe400078efcff */
[----:B------:R-:W-:Y:S02]  /*0230*/  LOP3.LUT R20, R16, 0x60, RZ, 0xfc, !PT ;  /* 0x0000006010147812 */ /* 0x000fe400078efcff */
[-C--:B---3--:R-:W-:Y:S02]  /*0240*/  LEA.HI R14, R12, R13.reuse, RZ, 0x1b ;  /* 0x0000000d0c0e7211 */ /* 0x088fe400078fd8ff */
[----:B------:R-:W-:-:S02]  /*0250*/  LEA.HI R12, R16, R13, RZ, 0x1b ;  /* 0x0000000d100c7211 */ /* 0x000fc400078fd8ff */
[-C--:B------:R-:W-:Y:S01]  /*0260*/  LEA.HI R15, R18, R13.reuse, RZ, 0x1b ;  /* 0x0000000d120f7211 */ /* 0x080fe200078fd8ff */
[----:B-----5:R-:W-:Y:S01]  /*0270*/  UPRMT UR4, UR5, 0x654, UR4 ;  /* 0x0000065405047896 */ /* 0x020fe20008000004 */
[----:B------:R-:W-:Y:S02]  /*0280*/  LEA.HI R20, R20, R13, RZ, 0x1b ;  /* 0x0000000d14147211 */ /* 0x000fe400078fd8ff */
[----:B------:R-:W-:Y:S02]  /*0290*/  SGXT.U32 R13, R19, 0x4 ;  /* 0x00000004130d781a */ /* 0x000fe40000000000 */
[----:B------:R-:W-:Y:S02]  /*02a0*/  LOP3.LUT R16, R17, 0x1fc, RZ, 0xc0, !PT ;  /* 0x000001fc11107812 */ /* 0x000fe400078ec0ff */
[----:B------:R-:W-:Y:S02]  /*02b0*/  LEA R19, R12, UR4, 0x2 ;  /* 0x000000040c137c11 */ /* 0x000fe4000f8e10ff */
[----:B------:R-:W-:Y:S01]  /*02c0*/  LEA R18, R14, UR4, 0x2 ;  /* 0x000000040e127c11 */ /* 0x000fe2000f8e10ff */
[----:B------:R-:W-:Y:S01]  /*02d0*/  IMAD.IADD R13, R16, 0x1, R13 ;  /* 0x00000001100d7824 */ /* 0x000fe200078e020d */
[----:B------:R-:W-:-:S02]  /*02e0*/  LEA R21, R15, UR4, 0x2 ;  /* 0x000000040f157c11 */ /* 0x000fc4000f8e10ff */
[----:B------:R-:W-:Y:S02]  /*02f0*/  LEA R20, R20, UR4, 0x2 ;  /* 0x0000000414147c11 */ /* 0x000fe4000f8e10ff */
[----:B------:R-:W-:Y:S02]  /*0300*/  LEA R22, R13, UR4, 0x2 ;  /* 0x000000040d167c11 */ /* 0x000fe4000f8e10ff */
[----:B------:R-:W-:Y:S02]  /*0310*/  LOP3.LUT R17, R2, 0x1c, R17, 0xf8, !PT ;  /* 0x0000001c02117812 */ /* 0x000fe400078ef811 */
[----:B------:R-:W-:Y:S02]  /*0320*/  LOP3.LUT R2, R0, R3, RZ, 0xfc, !PT ;  /* 0x0000000300027212 */ /* 0x000fe400078efcff */
[----:B------:R-:W-:Y:S02]  /*0330*/  ISETP.GE.AND P0, PT, R17, 0x200, PT ;  /* 0x000002001100780c */ /* 0x000fe40003f06270 */
[----:B------:R-:W-:Y:S01]  /*0340*/  LOP3.LUT R0, R0, 0x10, R3, 0xfe, !PT ;  /* 0x0000001000007812 */ /* 0x000fe200078efe03 */
[C---:B------:R-:W-:Y:S01]  /*0350*/  IMAD R3, R2.reuse, 0x200, R17 ;  /* 0x0000020002037824 */ /* 0x040fe200078e0211 */
[----:B------:R-:W-:-:S02]  /*0360*/  ISETP.LT.AND P1, PT, R2, 0x200, !P0 ;  /* 0x000002000200780c */ /* 0x000fc40004721270 */
[----:B------:R-:W-:Y:S01]  /*0370*/  ISETP.LT.AND P0, PT, R0, 0x200, !P0 ;  /* 0x000002000000780c */ /* 0x000fe20004701270 */
[----:B--2---:R-:W-:Y:S04]  /*0380*/  STS [R19], R8 ;  /* 0x0000000813007388 */ /* 0x004fe80000000800 */
[----:B------:R1:W-:Y:S04]  /*0390*/  STS [R18+0x80], R9 ;  /* 0x0000800912007388 */ /* 0x0003e80000000800 */
[----:B------:R-:W-:Y:S04]  /*03a0*/  STS [R21+0x100], R10 ;  /* 0x0001000a15007388 */ /* 0x000fe80000000800 */
[----:B------:R-:W-:Y:S01]  /*03b0*/  STS [R20+0x180], R11 ;  /* 0x0001800b14007388 */ /* 0x000fe20000000800 */
[----:B-1----:R-:W1:Y:S03]  /*03c0*/  LDC.64 R8, c[0x0][0x218] ;  /* 0x00008600ff087b82 */ /* 0x002e660000000a00 */
[----:B----4-:R-:W-:Y:S04]  /*03d0*/  STS [R19+0x40], R4 ;  /* 0x0000400413007388 */ /* 0x010fe80000000800 */
[----:B------:R2:W-:Y:S04]  /*03e0*/  STS [R18+0xc0], R5 ;  /* 0x0000c00512007388 */ /* 0x0005e80000000800 */
[----:B------:R-:W-:Y:S04]  /*03f0*/  STS [R21+0x140], R6 ;  /* 0x0001400615007388 */ /* 0x000fe80000000800 */
[----:B------:R-:W-:Y:S01]  /*0400*/  STS [R20+0x1c0], R7 ;  /* 0x0001c00714007388 */ /* 0x000fe20000000800 */
[----:B--2---:R-:W-:Y:S01]  /*0410*/  LOP3.LUT R5, R16, 0x200, RZ, 0xfc, !PT ;  /* 0x0000020010057812 */ /* 0x004fe200078efcff */
[----:B------:R-:W-:Y:S03]  /*0420*/  BAR.SYNC.DEFER_BLOCKING 0x0 ;  /* 0x0000000000007b1d */ /* 0x000fe60000010000 */
[----:B------:R-:W-:Y:S01]  /*0430*/  LEA.HI R5, R5, R16, RZ, 0x1b ;  /* 0x0000001005057211 */ /* 0x000fe200078fd8ff */
[----:B-1----:R-:W-:-:S03]  /*0440*/  IMAD.WIDE R2, R3, 0x4, R8 ;  /* 0x0000000403027825 */ /* 0x002fc600078e0208 */
[----:B------:R-:W-:Y:S01]  /*0450*/  LEA R10, R5, UR4, 0x2 ;  /* 0x00000004050a7c11 */ /* 0x000fe2000f8e10ff */
[----:B------:R-:W-:Y:S04]  /*0460*/  LDS R12, [R22] ;  /* 0x00000000160c7984 */ /* 0x000fe80000000800 */
[----:B------:R-:W-:Y:S04]  /*0470*/  LDS R13, [R22+0x4] ;  /* 0x00000400160d7984 */ /* 0x000fe80000000800 */
[----:B------:R-:W-:Y:S04]  /*0480*/  LDS R14, [R22+0x8] ;  /* 0x00000800160e7984 */ /* 0x000fe80000000800 */
[----:B------:R-:W1:Y:S04]  /*0490*/  LDS R15, [R22+0xc] ;  /* 0x00000c00160f7984 */ /* 0x000e680000000800 */
[----:B-1----:R1:W-:Y:S01]  /*04a0*/  @P1 STG.E.128 desc[UR6][R2.64], R12 ;  /* 0x0000000c02001986 */ /* 0x0023e2000c101d06 */
[----:B------:R-:W-:Y:S05]  /*04b0*/  @!P0 EXIT ;  /* 0x000000000000894d */ /* 0x000fea0003800000 */
[----:B------:R-:W-:Y:S01]  /*04c0*/  LDS R4, [R10+0x800] ;  /* 0x000800000a047984 */ /* 0x000fe20000000800 */
[----:B------:R-:W-:-:S03]  /*04d0*/  IMAD R17, R0, 0x200, R17 ;  /* 0x0000020000117824 */ /* 0x000fc600078e0211 */
[----:B------:R-:W-:Y:S01]  /*04e0*/  LDS R5, [R10+0x804] ;  /* 0x000804000a057984 */ /* 0x000fe20000000800 */
[----:B------:R-:W-:-:S03]  /*04f0*/  IMAD.WIDE R8, R17, 0x4, R8 ;  /* 0x0000000411087825 */ /* 0x000fc600078e0208 */
[----:B------:R-:W-:Y:S04]  /*0500*/  LDS R6, [R10+0x808] ;  /* 0x000808000a067984 */ /* 0x000fe80000000800 */
[----:B------:R-:W0:Y:S04]  /*0510*/  LDS R7, [R10+0x80c] ;  /* 0x00080c000a077984 */ /* 0x000e280000000800 */
[----:B0-----:R-:W-:Y:S01]  /*0520*/  STG.E.128 desc[UR6][R8.64], R4 ;  /* 0x0000000408007986 */ /* 0x001fe2000c101d06 */
[----:B------:R-:W-:Y:S05]  /*0530*/  EXIT ;  /* 0x000000000000794d */ /* 0x000fea0003800000 */
.L_x_0:
[----:B------:R-:W-:-:S00]  /*0540*/  BRA `(.L_x_0) ;  /* 0xfffffffc00fc7947 */ /* 0x000fc0000383ffff */
[----:B------:R-:W-:-:S00]  /*0550*/  NOP ;  /* 0x0000000000007918 */ /* 0x000fc00000000000 */
        /* <DEDUP_REMOVED lines=10> */
.L_x_1:


//--------------------- .nv.shared.triton_poi_fused_clone_0 --------------------------
	.section	.nv.shared.triton_poi_fused_clone_0,"aw",@nobits
	.sectionflags	@""
	.align	16
	.zero		1024


//--------------------- .nv.constant0.triton_poi_fused_clone_0 --------------------------
	.section	.nv.constant0.triton_poi_fused_clone_0,"a",@progbits
	.sectionflags	@""
	.align	4
.nv.constant0.triton_poi_fused_clone_0:
	.zero		552
